//
// Generated by NVIDIA NVVM Compiler
//
// Compiler Build ID: CL-36424714
// Cuda compilation tools, release 13.0, V13.0.88
// Based on NVVM 20.0.0
//

.version 9.0
.target sm_100
.address_size 64

	// .globl	_Z17F_softsign_kernelPfS_
.global .align 4 .b8 x[256];
.global .align 4 .b8 abs_x[256];
.global .align 4 .b8 one_plus_abs[256];
.global .align 4 .b8 result[256];

.visible .entry _Z17F_softsign_kernelPfS_(
	.param .u64 .ptr .align 1 _Z17F_softsign_kernelPfS__param_0,
	.param .u64 .ptr .align 1 _Z17F_softsign_kernelPfS__param_1
)
{
	.reg .pred 	%p<4>;
	.reg .b32 	%r<11>;
	.reg .b32 	%f<5>;
	.reg .b64 	%rd<22>;

	ld.param.u64 	%rd1, [_Z17F_softsign_kernelPfS__param_0];
	ld.param.u64 	%rd2, [_Z17F_softsign_kernelPfS__param_1];
	mov.u32 	%r3, %tid.y;
	mov.u32 	%r4, %ctaid.y;
	mov.u32 	%r5, %ntid.y;
	mad.lo.s32 	%r1, %r4, %r5, %r3;
	mov.u32 	%r6, %tid.x;
	mov.u32 	%r7, %ctaid.x;
	mov.u32 	%r8, %ntid.x;
	mad.lo.s32 	%r2, %r7, %r8, %r6;
	setp.gt.u32 	%p1, %r1, 7;
	setp.gt.s32 	%p2, %r2, 7;
	or.pred  	%p3, %p1, %p2;
	@%p3 bra 	$L__BB0_2;
	cvta.to.global.u64 	%rd3, %rd1;
	cvta.to.global.u64 	%rd4, %rd2;
	shl.b32 	%r9, %r1, 3;
	add.s32 	%r10, %r9, %r2;
	mul.wide.s32 	%rd5, %r10, 4;
	add.s64 	%rd6, %rd3, %rd5;
	ld.global.f32 	%f1, [%rd6];
	mul.wide.u32 	%rd7, %r1, 32;
	mov.u64 	%rd8, x;
	add.s64 	%rd9, %rd8, %rd7;
	mul.wide.s32 	%rd10, %r2, 4;
	add.s64 	%rd11, %rd9, %rd10;
	st.global.f32 	[%rd11], %f1;
	abs.f32 	%f2, %f1;
	mov.u64 	%rd12, abs_x;
	add.s64 	%rd13, %rd12, %rd7;
	add.s64 	%rd14, %rd13, %rd10;
	st.global.f32 	[%rd14], %f2;
	add.f32 	%f3, %f2, 0f3F800000;
	mov.u64 	%rd15, one_plus_abs;
	add.s64 	%rd16, %rd15, %rd7;
	add.s64 	%rd17, %rd16, %rd10;
	st.global.f32 	[%rd17], %f3;
	div.rn.f32 	%f4, %f1, %f3;
	mov.u64 	%rd18, result;
	add.s64 	%rd19, %rd18, %rd7;
	add.s64 	%rd20, %rd19, %rd10;
	st.global.f32 	[%rd20], %f4;
	add.s64 	%rd21, %rd4, %rd5;
	st.global.f32 	[%rd21], %f4;
$L__BB0_2:
	ret;

}


// ===== COMPILED SASS (sm_100) =====

	.target	sm_100

	.elftype	@"ET_EXEC"


//--------------------- .note.nv.tkinfo           --------------------------
	.section	.note.nv.tkinfo,"",@"SHT_NOTE"
	.sectionflags	@"SHF_NOTE_NV_TKINFO"
	.tkinfo
        /*0018*/ 	.word	0x00000002
        /*0030*/ 	.string	""
        /*0030*/ 	.string	"ptxas"
        /*0030*/ 	.string	"Cuda compilation tools, release 13.0, V13.0.88"
        /*0030*/ 	.string	"Build cuda_13.0.r13.0/compiler.36424714_0"
        /*0030*/ 	.string	"-arch sm_100 -m 64 "



//--------------------- .note.nv.cuinfo           --------------------------
	.section	.note.nv.cuinfo,"",@"SHT_NOTE"
	.sectionflags	@"SHF_NOTE_NV_CUINFO"
        /*0018*/ 	.short	0x0002
        /*001a*/ 	.short	0x0064
        /*001c*/ 	.short	0x0082
	.zero		2


//--------------------- .nv.info                  --------------------------
	.section	.nv.info,"",@"SHT_CUDA_INFO"
	.align	4


	//----- nvinfo : EIATTR_REGCOUNT
	.align		4
        /*0000*/ 	.byte	0x04, 0x2f
        /*0002*/ 	.short	(.L_5 - .L_4)
	.align		4
.L_4:
        /*0004*/ 	.word	index@(_Z17F_softsign_kernelPfS_)
        /*0008*/ 	.word	0x00000014


	//----- nvinfo : EIATTR_FRAME_SIZE
	.align		4
.L_5:
        /*000c*/ 	.byte	0x04, 0x11
        /*000e*/ 	.short	(.L_7 - .L_6)
	.align		4
.L_6:
        /*0010*/ 	.word	index@($__internal_0_$__cuda_sm3x_div_rn_noftz_f32_slowpath)
        /*0014*/ 	.word	0x00000000


	//----- nvinfo : EIATTR_FRAME_SIZE
	.align		4
.L_7:
        /*0018*/ 	.byte	0x04, 0x11
        /*001a*/ 	.short	(.L_9 - .L_8)
	.align		4
.L_8:
        /*001c*/ 	.word	index@(_Z17F_softsign_kernelPfS_)
        /*0020*/ 	.word	0x00000000


	//----- nvinfo : EIATTR_MIN_STACK_SIZE
	.align		4
.L_9:
        /*0024*/ 	.byte	0x04, 0x12
        /*0026*/ 	.short	(.L_11 - .L_10)
	.align		4
.L_10:
        /*0028*/ 	.word	index@(_Z17F_softsign_kernelPfS_)
        /*002c*/ 	.word	0x00000000
.L_11:


//--------------------- .nv.compat                --------------------------
	.section	.nv.compat,"",@"SHT_CUDA_COMPAT_INFO"
	.align	4
        /*0000*/ 	.byte	0x02, 0x09, 0x00, 0x00, 0x02, 0x02, 0x01, 0x00, 0x02, 0x05, 0x05, 0x00, 0x03, 0x07, 0x01, 0x01
        /*0010*/ 	.byte	0x02, 0x03, 0x00, 0x00, 0x02, 0x06, 0x01, 0x00, 0x04, 0x0b, 0x08, 0x00, 0x01, 0x00, 0x00, 0x00
        /*0020*/ 	.byte	0x00, 0x00, 0x00, 0x00


//--------------------- .nv.info._Z17F_softsign_kernelPfS_ --------------------------
	.section	.nv.info._Z17F_softsign_kernelPfS_,"",@"SHT_CUDA_INFO"
	.sectionflags	@""
	.align	4


	//----- nvinfo : EIATTR_CUDA_API_VERSION
	.align		4
        /*0000*/ 	.byte	0x04, 0x37
        /*0002*/ 	.short	(.L_13 - .L_12)
.L_12:
        /*0004*/ 	.word	0x00000082


	//----- nvinfo : EIATTR_KPARAM_INFO
	.align		4
.L_13:
        /*0008*/ 	.byte	0x04, 0x17
        /*000a*/ 	.short	(.L_15 - .L_14)
.L_14:
        /*000c*/ 	.word	0x00000000
        /*0010*/ 	.short	0x0001
        /*0012*/ 	.short	0x0008
        /*0014*/ 	.byte	0x00, 0xf5, 0x21, 0x00


	//----- nvinfo : EIATTR_KPARAM_INFO
	.align		4
.L_15:
        /*0018*/ 	.byte	0x04, 0x17
        /*001a*/ 	.short	(.L_17 - .L_16)
.L_16:
        /*001c*/ 	.word	0x00000000
        /*0020*/ 	.short	0x0000
        /*0022*/ 	.short	0x0000
        /*0024*/ 	.byte	0x00, 0xf5, 0x21, 0x00


	//----- nvinfo : EIATTR_SPARSE_MMA_MASK
	.align		4
.L_17:
        /*0028*/ 	.byte	0x03, 0x50
        /*002a*/ 	.short	0x0000


	//----- nvinfo : EIATTR_MAXREG_COUNT
	.align		4
        /*002c*/ 	.byte	0x03, 0x1b
        /*002e*/ 	.short	0x00ff


	//----- nvinfo : EIATTR_MERCURY_ISA_VERSION
	.align		4
        /*0030*/ 	.byte	0x03, 0x5f
        /*0032*/ 	.short	0x0101


	//----- nvinfo : EIATTR_VRC_CTA_INIT_COUNT
	.align		4
        /*0034*/ 	.byte	0x02, 0x4a
	.zero		1
	.zero		1


	//----- nvinfo : EIATTR_EXIT_INSTR_OFFSETS
	.align		4
        /*0038*/ 	.byte	0x04, 0x1c
        /*003a*/ 	.short	(.L_19 - .L_18)


	//   ....[0]....
.L_18:
        /*003c*/ 	.word	0x000000b0


	//   ....[1]....
        /*0040*/ 	.word	0x00000330


	//----- nvinfo : EIATTR_CRS_STACK_SIZE
	.align		4
.L_19:
        /*0044*/ 	.byte	0x04, 0x1e
        /*0046*/ 	.short	(.L_21 - .L_20)
.L_20:
        /*0048*/ 	.word	0x00000000


	//----- nvinfo : EIATTR_CBANK_PARAM_SIZE
	.align		4
.L_21:
        /*004c*/ 	.byte	0x03, 0x19
        /*004e*/ 	.short	0x0010


	//----- nvinfo : EIATTR_PARAM_CBANK
	.align		4
        /*0050*/ 	.byte	0x04, 0x0a
        /*0052*/ 	.short	(.L_23 - .L_22)
	.align		4
.L_22:
        /*0054*/ 	.word	index@(.nv.constant0._Z17F_softsign_kernelPfS_)
        /*0058*/ 	.short	0x0380
        /*005a*/ 	.short	0x0010


	//----- nvinfo : EIATTR_SW_WAR
	.align		4
.L_23:
        /*005c*/ 	.byte	0x04, 0x36
        /*005e*/ 	.short	(.L_25 - .L_24)
.L_24:
        /*0060*/ 	.word	0x00000008
.L_25:


//--------------------- .nv.callgraph             --------------------------
	.section	.nv.callgraph,"",@"SHT_CUDA_CALLGRAPH"
	.align	4
	.sectionentsize	8
	.align		4
        /*0000*/ 	.word	0x00000000
	.align		4
        /*0004*/ 	.word	0xffffffff
	.align		4
        /*0008*/ 	.word	0x00000000
	.align		4
        /*000c*/ 	.word	0xfffffffe
	.align		4
        /*0010*/ 	.word	0x00000000
	.align		4
        /*0014*/ 	.word	0xfffffffd
	.align		4
        /*0018*/ 	.word	0x00000000
	.align		4
        /*001c*/ 	.word	0xfffffffc


//--------------------- .nv.constant4             --------------------------
	.section	.nv.constant4,"a",@progbits
	.align	8
	.align		8
.nv.constant4:
        /*0000*/ 	.dword	x
	.align		8
        /*0008*/ 	.dword	abs_x
	.align		8
        /*0010*/ 	.dword	one_plus_abs
	.align		8
        /*0018*/ 	.dword	result


//--------------------- .text._Z17F_softsign_kernelPfS_ --------------------------
	.section	.text._Z17F_softsign_kernelPfS_,"ax",@progbits
	.align	128
        .global         _Z17F_softsign_kernelPfS_
        .type           _Z17F_softsign_kernelPfS_,@function
        .size           _Z17F_softsign_kernelPfS_,(.L_x_14 - _Z17F_softsign_kernelPfS_)
        .other          _Z17F_softsign_kernelPfS_,@"STO_CUDA_ENTRY STV_DEFAULT"
_Z17F_softsign_kernelPfS_:
.text._Z17F_softsign_kernelPfS_:
[----:B------:R-:W-:Y:S01]  /*0000*/  LDC R1, c[0x0][0x37c] ;  /* 0x0000df00ff017b82 */ /* 0x000fe20000000800 */
[----:B------:R-:W0:Y:S07]  /*0010*/  S2R R4, SR_TID.X ;  /* 0x0000000000047919 */ /* 0x000e2e0000002100 */
[----:B------:R-:W1:Y:S01]  /*0020*/  LDC R0, c[0x0][0x364] ;  /* 0x0000d900ff007b82 */ /* 0x000e620000000800 */
[----:B------:R-:W1:Y:S07]  /*0030*/  S2R R5, SR_TID.Y ;  /* 0x0000000000057919 */ /* 0x000e6e0000002200 */
[----:B------:R-:W0:Y:S08]  /*0040*/  S2UR UR5, SR_CTAID.X ;  /* 0x00000000000579c3 */ /* 0x000e300000002500 */
[----:B------:R-:W0:Y:S08]  /*0050*/  LDC R3, c[0x0][0x360] ;  /* 0x0000d800ff037b82 */ /* 0x000e300000000800 */
[----:B------:R-:W1:Y:S01]  /*0060*/  S2UR UR4, SR_CTAID.Y ;  /* 0x00000000000479c3 */ /* 0x000e620000002600 */
[----:B0-----:R-:W-:-:S05]  /*0070*/  IMAD R4, R3, UR5, R4 ;  /* 0x0000000503047c24 */ /* 0x001fca000f8e0204 */
[----:B------:R-:W-:Y:S01]  /*0080*/  ISETP.GT.AND P0, PT, R4, 0x7, PT ;  /* 0x000000070400780c */ /* 0x000fe20003f04270 */
[----:B-1----:R-:W-:-:S05]  /*0090*/  IMAD R5, R0, UR4, R5 ;  /* 0x0000000400057c24 */ /* 0x002fca000f8e0205 */
[----:B------:R-:W-:-:S13]  /*00a0*/  ISETP.GT.U32.OR P0, PT, R5, 0x7, P0 ;  /* 0x000000070500780c */ /* 0x000fda0000704470 */
[----:B------:R-:W-:Y:S05]  /*00b0*/  @P0 EXIT ;  /* 0x000000000000094d */ /* 0x000fea0003800000 */
[----:B------:R-:W0:Y:S01]  /*00c0*/  LDC.64 R6, c[0x0][0x380] ;  /* 0x0000e000ff067b82 */ /* 0x000e220000000a00 */
[----:B------:R-:W1:Y:S01]  /*00d0*/  LDCU.64 UR4, c[0x0][0x358] ;  /* 0x00006b00ff0477ac */ /* 0x000e620008000a00 */
[----:B------:R-:W-:-:S06]  /*00e0*/  IMAD R2, R5, 0x8, R4 ;  /* 0x0000000805027824 */ /* 0x000fcc00078e0204 */
[----:B------:R-:W2:Y:S08]  /*00f0*/  LDC.64 R8, c[0x4][RZ] ;  /* 0x01000000ff087b82 */ /* 0x000eb00000000a00 */
[----:B------:R-:W3:Y:S01]  /*0100*/  LDC.64 R10, c[0x4][0x8] ;  /* 0x01000200ff0a7b82 */ /* 0x000ee20000000a00 */
[----:B0-----:R-:W-:-:S07]  /*0110*/  IMAD.WIDE R6, R2, 0x4, R6 ;  /* 0x0000000402067825 */ /* 0x001fce00078e0206 */
[----:B------:R-:W0:Y:S01]  /*0120*/  LDC.64 R12, c[0x4][0x10] ;  /* 0x01000400ff0c7b82 */ /* 0x000e220000000a00 */
[----:B-1----:R-:W4:Y:S01]  /*0130*/  LDG.E R0, desc[UR4][R6.64] ;  /* 0x0000000406007981 */ /* 0x002f22000c1e1900 */
[----:B------:R-:W-:Y:S01]  /*0140*/  BSSY.RECONVERGENT B0, `(.L_x_0) ;  /* 0x0000017000007945 */ /* 0x000fe20003800200 */
[----:B--2---:R-:W-:-:S04]  /*0150*/  IMAD.WIDE.U32 R8, R5, 0x20, R8 ;  /* 0x0000002005087825 */ /* 0x004fc800078e0008 */
[----:B------:R-:W-:-:S04]  /*0160*/  IMAD.WIDE R8, R4, 0x4, R8 ;  /* 0x0000000404087825 */ /* 0x000fc800078e0208 */
[----:B---3--:R-:W-:-:S04]  /*0170*/  IMAD.WIDE.U32 R10, R5, 0x20, R10 ;  /* 0x00000020050a7825 */ /* 0x008fc800078e000a */
[----:B------:R-:W-:-:S04]  /*0180*/  IMAD.WIDE R10, R4, 0x4, R10 ;  /* 0x00000004040a7825 */ /* 0x000fc800078e020a */
[----:B0-----:R-:W-:-:S04]  /*0190*/  IMAD.WIDE.U32 R12, R5, 0x20, R12 ;  /* 0x00000020050c7825 */ /* 0x001fc800078e000c */
[----:B------:R-:W-:-:S04]  /*01a0*/  IMAD.WIDE R12, R4, 0x4, R12 ;  /* 0x00000004040c7825 */ /* 0x000fc800078e020c */
[C---:B----4-:R-:W-:Y:S01]  /*01b0*/  FADD R3, |R0|.reuse, 1 ;  /* 0x3f80000000037421 */ /* 0x050fe20000000200 */
[----:B------:R-:W-:Y:S01]  /*01c0*/  FADD R17, |R0|, -RZ ;  /* 0x800000ff00117221 */ /* 0x000fe20000000200 */
[----:B------:R0:W-:Y:S02]  /*01d0*/  STG.E desc[UR4][R8.64], R0 ;  /* 0x0000000008007986 */ /* 0x0001e4000c101904 */
[----:B------:R-:W1:Y:S02]  /*01e0*/  MUFU.RCP R14, R3 ;  /* 0x00000003000e7308 */ /* 0x000e640000001000 */
[----:B------:R0:W-:Y:S04]  /*01f0*/  STG.E desc[UR4][R10.64], R17 ;  /* 0x000000110a007986 */ /* 0x0001e8000c101904 */
[----:B------:R0:W-:Y:S02]  /*0200*/  STG.E desc[UR4][R12.64], R3 ;  /* 0x000000030c007986 */ /* 0x0001e4000c101904 */
[----:B------:R-:W2:Y:S01]  /*0210*/  FCHK P0, R0, R3 ;  /* 0x0000000300007302 */ /* 0x000ea20000000000 */
[----:B-1----:R-:W-:-:S04]  /*0220*/  FFMA R7, -R3, R14, 1 ;  /* 0x3f80000003077423 */ /* 0x002fc8000000010e */
[----:B------:R-:W-:-:S04]  /*0230*/  FFMA R7, R14, R7, R14 ;  /* 0x000000070e077223 */ /* 0x000fc8000000000e */
[----:B------:R-:W-:-:S04]  /*0240*/  FFMA R6, R0, R7, RZ ;  /* 0x0000000700067223 */ /* 0x000fc800000000ff */
[----:B------:R-:W-:-:S04]  /*0250*/  FFMA R14, -R3, R6, R0 ;  /* 0x00000006030e7223 */ /* 0x000fc80000000100 */
[----:B------:R-:W-:Y:S01]  /*0260*/  FFMA R15, R7, R14, R6 ;  /* 0x0000000e070f7223 */ /* 0x000fe20000000006 */
[----:B0-2---:R-:W-:Y:S06]  /*0270*/  @!P0 BRA `(.L_x_1) ;  /* 0x00000000000c8947 */ /* 0x005fec0003800000 */
[----:B------:R-:W-:-:S07]  /*0280*/  MOV R6, 0x2a0 ;  /* 0x000002a000067802 */ /* 0x000fce0000000f00 */
[----:B------:R-:W-:Y:S05]  /*0290*/  CALL.REL.NOINC `($__internal_0_$__cuda_sm3x_div_rn_noftz_f32_slowpath) ;  /* 0x0000000000287944 */ /* 0x000fea0003c00000 */
[----:B------:R-:W-:-:S07]  /*02a0*/  IMAD.MOV.U32 R15, RZ, RZ, R0 ;  /* 0x000000ffff0f7224 */ /* 0x000fce00078e0000 */
.L_x_1:
[----:B------:R-:W-:Y:S05]  /*02b0*/  BSYNC.RECONVERGENT B0 ;  /* 0x0000000000007941 */ /* 0x000fea0003800200 */
.L_x_0:
[----:B------:R-:W0:Y:S08]  /*02c0*/  LDC.64 R6, c[0x4][0x18] ;  /* 0x01000600ff067b82 */ /* 0x000e300000000a00 */
[----:B------:R-:W1:Y:S01]  /*02d0*/  LDC.64 R8, c[0x0][0x388] ;  /* 0x0000e200ff087b82 */ /* 0x000e620000000a00 */
[----:B0-----:R-:W-:-:S04]  /*02e0*/  IMAD.WIDE.U32 R6, R5, 0x20, R6 ;  /* 0x0000002005067825 */ /* 0x001fc800078e0006 */
[----:B------:R-:W-:-:S04]  /*02f0*/  IMAD.WIDE R6, R4, 0x4, R6 ;  /* 0x0000000404067825 */ /* 0x000fc800078e0206 */
[----:B-1----:R-:W-:Y:S01]  /*0300*/  IMAD.WIDE R2, R2, 0x4, R8 ;  /* 0x0000000402027825 */ /* 0x002fe200078e0208 */
[----:B------:R-:W-:Y:S04]  /*0310*/  STG.E desc[UR4][R6.64], R15 ;  /* 0x0000000f06007986 */ /* 0x000fe8000c101904 */
[----:B------:R-:W-:Y:S01]  /*0320*/  STG.E desc[UR4][R2.64], R15 ;  /* 0x0000000f02007986 */ /* 0x000fe2000c101904 */
[----:B------:R-:W-:Y:S05]  /*0330*/  EXIT ;  /* 0x000000000000794d */ /* 0x000fea0003800000 */
        .weak           $__internal_0_$__cuda_sm3x_div_rn_noftz_f32_slowpath
        .type           $__internal_0_$__cuda_sm3x_div_rn_noftz_f32_slowpath,@function
        .size           $__internal_0_$__cuda_sm3x_div_rn_noftz_f32_slowpath,(.L_x_14 - $__internal_0_$__cuda_sm3x_div_rn_noftz_f32_slowpath)
$__internal_0_$__cuda_sm3x_div_rn_noftz_f32_slowpath:
[--C-:B------:R-:W-:Y:S01]  /*0340*/  SHF.R.U32.HI R8, RZ, 0x17, R3.reuse ;  /* 0x00000017ff087819 */ /* 0x100fe20000011603 */
[----:B------:R-:W-:Y:S01]  /*0350*/  BSSY.RECONVERGENT B1, `(.L_x_2) ;  /* 0x0000064000017945 */ /* 0x000fe20003800200 */
[--C-:B------:R-:W-:Y:S01]  /*0360*/  SHF.R.U32.HI R7, RZ, 0x17, R0.reuse ;  /* 0x00000017ff077819 */ /* 0x100fe20000011600 */
[----:B------:R-:W-:Y:S01]  /*0370*/  IMAD.MOV.U32 R10, RZ, RZ, R0 ;  /* 0x000000ffff0a7224 */ /* 0x000fe200078e0000 */
[----:B------:R-:W-:Y:S01]  /*0380*/  LOP3.LUT R9, R8, 0xff, RZ, 0xc0, !PT ;  /* 0x000000ff08097812 */ /* 0x000fe200078ec0ff */
[----:B------:R-:W-:Y:S01]  /*0390*/  IMAD.MOV.U32 R11, RZ, RZ, R3 ;  /* 0x000000ffff0b7224 */ /* 0x000fe200078e0003 */
[----:B------:R-:W-:-:S03]  /*03a0*/  LOP3.LUT R8, R7, 0xff, RZ, 0xc0, !PT ;  /* 0x000000ff07087812 */ /* 0x000fc600078ec0ff */
[----:B------:R-:W-:Y:S02]  /*03b0*/  VIADD R13, R9, 0xffffffff ;  /* 0xffffffff090d7836 */ /* 0x000fe40000000000 */
[----:B------:R-:W-:-:S03]  /*03c0*/  VIADD R12, R8, 0xffffffff ;  /* 0xffffffff080c7836 */ /* 0x000fc60000000000 */
[----:B------:R-:W-:-:S04]  /*03d0*/  ISETP.GT.U32.AND P0, PT, R13, 0xfd, PT ;  /* 0x000000fd0d00780c */ /* 0x000fc80003f04070 */
[----:B------:R-:W-:-:S13]  /*03e0*/  ISETP.GT.U32.OR P0, PT, R12, 0xfd, P0 ;  /* 0x000000fd0c00780c */ /* 0x000fda0000704470 */
[----:B------:R-:W-:Y:S01]  /*03f0*/  @!P0 MOV R7, RZ ;  /* 0x000000ff00078202 */ /* 0x000fe20000000f00 */
[----:B------:R-:W-:Y:S06]  /*0400*/  @!P0 BRA `(.L_x_3) ;  /* 0x00000000005c8947 */ /* 0x000fec0003800000 */
[----:B------:R-:W-:Y:S02]  /*0410*/  FSETP.GTU.FTZ.AND P0, PT, |R0|, +INF , PT ;  /* 0x7f8000000000780b */ /* 0x000fe40003f1c200 */
[----:B------:R-:W-:-:S04]  /*0420*/  FSETP.GTU.FTZ.AND P1, PT, |R3|, +INF , PT ;  /* 0x7f8000000300780b */ /* 0x000fc80003f3c200 */
[----:B------:R-:W-:-:S13]  /*0430*/  PLOP3.LUT P0, PT, P0, P1, PT, 0xf8, 0x8f ;  /* 0x00000000008f781c */ /* 0x000fda0000703f70 */
[----:B------:R-:W-:Y:S05]  /*0440*/  @P0 BRA `(.L_x_4) ;  /* 0x00000004004c0947 */ /* 0x000fea0003800000 */
[----:B------:R-:W-:-:S13]  /*0450*/  LOP3.LUT P0, RZ, R11, 0x7fffffff, R10, 0xc8, !PT ;  /* 0x7fffffff0bff7812 */ /* 0x000fda000780c80a */
[----:B------:R-:W-:Y:S05]  /*0460*/  @!P0 BRA `(.L_x_5) ;  /* 0x00000004003c8947 */ /* 0x000fea0003800000 */
[C---:B------:R-:W-:Y:S02]  /*0470*/  FSETP.NEU.FTZ.AND P2, PT, |R0|.reuse, +INF , PT ;  /* 0x7f8000000000780b */ /* 0x040fe40003f5d200 */
[----:B------:R-:W-:Y:S02]  /*0480*/  FSETP.NEU.FTZ.AND P1, PT, |R3|, +INF , PT ;  /* 0x7f8000000300780b */ /* 0x000fe40003f3d200 */
[----:B------:R-:W-:-:S11]  /*0490*/  FSETP.NEU.FTZ.AND P0, PT, |R0|, +INF , PT ;  /* 0x7f8000000000780b */ /* 0x000fd60003f1d200 */
[----:B------:R-:W-:Y:S05]  /*04a0*/  @!P1 BRA !P2, `(.L_x_5) ;  /* 0x00000004002c9947 */ /* 0x000fea0005000000 */
[----:B------:R-:W-:-:S04]  /*04b0*/  LOP3.LUT P2, RZ, R10, 0x7fffffff, RZ, 0xc0, !PT ;  /* 0x7fffffff0aff7812 */ /* 0x000fc8000784c0ff */
[----:B------:R-:W-:-:S13]  /*04c0*/  PLOP3.LUT P1, PT, P1, P2, PT, 0x2f, 0xf2 ;  /* 0x0000000000f2781c */ /* 0x000fda0000f24577 */
[----:B------:R-:W-:Y:S05]  /*04d0*/  @P1 BRA `(.L_x_6) ;  /* 0x0000000400181947 */ /* 0x000fea0003800000 */
[----:B------:R-:W-:-:S04]  /*04e0*/  LOP3.LUT P1, RZ, R11, 0x7fffffff, RZ, 0xc0, !PT ;  /* 0x7fffffff0bff7812 */ /* 0x000fc8000782c0ff */
[----:B------:R-:W-:-:S13]  /*04f0*/  PLOP3.LUT P0, PT, P0, P1, PT, 0x2f, 0xf2 ;  /* 0x0000000000f2781c */ /* 0x000fda0000702577 */
[----:B------:R-:W-:Y:S05]  /*0500*/  @P0 BRA `(.L_x_7) ;  /* 0x0000000400000947 */ /* 0x000fea0003800000 */
[----:B------:R-:W-:Y:S02]  /*0510*/  ISETP.GE.AND P0, PT, R12, RZ, PT ;  /* 0x000000ff0c00720c */ /* 0x000fe40003f06270 */
[----:B------:R-:W-:-:S11]  /*0520*/  ISETP.GE.AND P1, PT, R13, RZ, PT ;  /* 0x000000ff0d00720c */ /* 0x000fd60003f26270 */
[----:B------:R-:W-:Y:S02]  /*0530*/  @P0 IMAD.MOV.U32 R7, RZ, RZ, RZ ;  /* 0x000000ffff070224 */ /* 0x000fe400078e00ff */
[----:B------:R-:W-:Y:S01]  /*0540*/  @!P0 FFMA R10, R0, 1.84467440737095516160e+19, RZ ;  /* 0x5f800000000a8823 */ /* 0x000fe200000000ff */
[----:B------:R-:W-:Y:S02]  /*0550*/  @!P0 IMAD.MOV.U32 R7, RZ, RZ, -0x40 ;  /* 0xffffffc0ff078424 */ /* 0x000fe400078e00ff */
[----:B------:R-:W-:Y:S02]  /*0560*/  @!P1 FFMA R11, R3, 1.84467440737095516160e+19, RZ ;  /* 0x5f800000030b9823 */ /* 0x000fe400000000ff */
[----:B------:R-:W-:-:S07]  /*0570*/  @!P1 VIADD R7, R7, 0x40 ;  /* 0x0000004007079836 */ /* 0x000fce0000000000 */
.L_x_3:
[----:B------:R-:W-:Y:S01]  /*0580*/  LEA R0, R9, 0xc0800000, 0x17 ;  /* 0xc080000009007811 */ /* 0x000fe200078eb8ff */
[----:B------:R-:W-:Y:S01]  /*0590*/  BSSY.RECONVERGENT B2, `(.L_x_8) ;  /* 0x0000036000027945 */ /* 0x000fe20003800200 */
[----:B------:R-:W-:-:S03]  /*05a0*/  IADD3 R8, PT, PT, R8, -0x7f, RZ ;  /* 0xffffff8108087810 */ /* 0x000fc60007ffe0ff */
[----:B------:R-:W-:Y:S02]  /*05b0*/  IMAD.IADD R11, R11, 0x1, -R0 ;  /* 0x000000010b0b7824 */ /* 0x000fe400078e0a00 */
[C---:B------:R-:W-:Y:S01]  /*05c0*/  IMAD R0, R8.reuse, -0x800000, R10 ;  /* 0xff80000008007824 */ /* 0x040fe200078e020a */
[----:B------:R-:W-:Y:S01]  /*05d0*/  IADD3 R8, PT, PT, R8, 0x7f, -R9 ;  /* 0x0000007f08087810 */ /* 0x000fe20007ffe809 */
[----:B------:R-:W0:Y:S01]  /*05e0*/  MUFU.RCP R3, R11 ;  /* 0x0000000b00037308 */ /* 0x000e220000001000 */
[----:B------:R-:W-:-:S03]  /*05f0*/  FADD.FTZ R13, -R11, -RZ ;  /* 0x800000ff0b0d7221 */ /* 0x000fc60000010100 */
[----:B------:R-:W-:Y:S02]  /*0600*/  IMAD.IADD R8, R8, 0x1, R7 ;  /* 0x0000000108087824 */ /* 0x000fe400078e0207 */
[----:B0-----:R-:W-:-:S04]  /*0610*/  FFMA R12, R3, R13, 1 ;  /* 0x3f800000030c7423 */ /* 0x001fc8000000000d */
[----:B------:R-:W-:-:S04]  /*0620*/  FFMA R12, R3, R12, R3 ;  /* 0x0000000c030c7223 */ /* 0x000fc80000000003 */
[----:B------:R-:W-:-:S04]  /*0630*/  FFMA R3, R0, R12, RZ ;  /* 0x0000000c00037223 */ /* 0x000fc800000000ff */
[----:B------:R-:W-:-:S04]  /*0640*/  FFMA R10, R13, R3, R0 ;  /* 0x000000030d0a7223 */ /* 0x000fc80000000000 */
[----:B------:R-:W-:-:S04]  /*0650*/  FFMA R15, R12, R10, R3 ;  /* 0x0000000a0c0f7223 */ /* 0x000fc80000000003 */
[----:B------:R-:W-:-:S04]  /*0660*/  FFMA R10, R13, R15, R0 ;  /* 0x0000000f0d0a7223 */ /* 0x000fc80000000000 */
[----:B------:R-:W-:-:S05]  /*0670*/  FFMA R0, R12, R10, R15 ;  /* 0x0000000a0c007223 */ /* 0x000fca000000000f */
[----:B------:R-:W-:-:S04]  /*0680*/  SHF.R.U32.HI R3, RZ, 0x17, R0 ;  /* 0x00000017ff037819 */ /* 0x000fc80000011600 */
[----:B------:R-:W-:-:S05]  /*0690*/  LOP3.LUT R3, R3, 0xff, RZ, 0xc0, !PT ;  /* 0x000000ff03037812 */ /* 0x000fca00078ec0ff */
[----:B------:R-:W-:-:S04]  /*06a0*/  IMAD.IADD R9, R3, 0x1, R8 ;  /* 0x0000000103097824 */ /* 0x000fc800078e0208 */
[----:B------:R-:W-:-:S05]  /*06b0*/  VIADD R3, R9, 0xffffffff ;  /* 0xffffffff09037836 */ /* 0x000fca0000000000 */
[----:B------:R-:W-:-:S13]  /*06c0*/  ISETP.GE.U32.AND P0, PT, R3, 0xfe, PT ;  /* 0x000000fe0300780c */ /* 0x000fda0003f06070 */
[----:B------:R-:W-:Y:S05]  /*06d0*/  @!P0 BRA `(.L_x_9) ;  /* 0x0000000000808947 */ /* 0x000fea0003800000 */
[----:B------:R-:W-:-:S13]  /*06e0*/  ISETP.GT.AND P0, PT, R9, 0xfe, PT ;  /* 0x000000fe0900780c */ /* 0x000fda0003f04270 */
[----:B------:R-:W-:Y:S05]  /*06f0*/  @P0 BRA `(.L_x_10) ;  /* 0x00000000006c0947 */ /* 0x000fea0003800000 */
[----:B------:R-:W-:-:S13]  /*0700*/  ISETP.GE.AND P0, PT, R9, 0x1, PT ;  /* 0x000000010900780c */ /* 0x000fda0003f06270 */
[----:B------:R-:W-:Y:S05]  /*0710*/  @P0 BRA `(.L_x_11) ;  /* 0x0000000000740947 */ /* 0x000fea0003800000 */
[----:B------:R-:W-:Y:S02]  /*0720*/  ISETP.GE.AND P0, PT, R9, -0x18, PT ;  /* 0xffffffe80900780c */ /* 0x000fe40003f06270 */
[----:B------:R-:W-:-:S11]  /*0730*/  LOP3.LUT R0, R0, 0x80000000, RZ, 0xc0, !PT ;  /* 0x8000000000007812 */ /* 0x000fd600078ec0ff */
[----:B------:R-:W-:Y:S05]  /*0740*/  @!P0 BRA `(.L_x_11) ;  /* 0x0000000000688947 */ /* 0x000fea0003800000 */
[CCC-:B------:R-:W-:Y:S01]  /*0750*/  FFMA.RZ R3, R12.reuse, R10.reuse, R15.reuse ;  /* 0x0000000a0c037223 */ /* 0x1c0fe2000000c00f */
[CCC-:B------:R-:W-:Y:S01]  /*0760*/  FFMA.RM R8, R12.reuse, R10.reuse, R15.reuse ;  /* 0x0000000a0c087223 */ /* 0x1c0fe2000000400f */
[C---:B------:R-:W-:Y:S02]  /*0770*/  ISETP.NE.AND P2, PT, R9.reuse, RZ, PT ;  /* 0x000000ff0900720c */ /* 0x040fe40003f45270 */
[----:B------:R-:W-:Y:S02]  /*0780*/  ISETP.NE.AND P1, PT, R9, RZ, PT ;  /* 0x000000ff0900720c */ /* 0x000fe40003f25270 */
[----:B------:R-:W-:Y:S01]  /*0790*/  LOP3.LUT R7, R3, 0x7fffff, RZ, 0xc0, !PT ;  /* 0x007fffff03077812 */ /* 0x000fe200078ec0ff */
[----:B------:R-:W-:Y:S01]  /*07a0*/  FFMA.RP R3, R12, R10, R15 ;  /* 0x0000000a0c037223 */ /* 0x000fe2000000800f */
[C---:B------:R-:W-:Y:S01]  /*07b0*/  VIADD R10, R9.reuse, 0x20 ;  /* 0x00000020090a7836 */ /* 0x040fe20000000000 */
[----:B------:R-:W-:Y:S02]  /*07c0*/  IADD3 R9, PT, PT, -R9, RZ, RZ ;  /* 0x000000ff09097210 */ /* 0x000fe40007ffe1ff */
[----:B------:R-:W-:-:S02]  /*07d0*/  LOP3.LUT R7, R7, 0x800000, RZ, 0xfc, !PT ;  /* 0x0080000007077812 */ /* 0x000fc400078efcff */
[----:B------:R-:W-:Y:S02]  /*07e0*/  FSETP.NEU.FTZ.AND P0, PT, R3, R8, PT ;  /* 0x000000080300720b */ /* 0x000fe40003f1d000 */
[----:B------:R-:W-:Y:S02]  /*07f0*/  SHF.L.U32 R10, R7, R10, RZ ;  /* 0x0000000a070a7219 */ /* 0x000fe400000006ff */
[----:B------:R-:W-:Y:S02]  /*0800*/  SEL R8, R9, RZ, P2 ;  /* 0x000000ff09087207 */ /* 0x000fe40001000000 */
[----:B------:R-:W-:Y:S02]  /*0810*/  ISETP.NE.AND P1, PT, R10, RZ, P1 ;  /* 0x000000ff0a00720c */ /* 0x000fe40000f25270 */
[----:B------:R-:W-:Y:S02]  /*0820*/  SHF.R.U32.HI R8, RZ, R8, R7 ;  /* 0x00000008ff087219 */ /* 0x000fe40000011607 */
[----:B------:R-:W-:-:S02]  /*0830*/  PLOP3.LUT P0, PT, P0, P1, PT, 0xf8, 0x8f ;  /* 0x00000000008f781c */ /* 0x000fc40000703f70 */
[----:B------:R-:W-:Y:S02]  /*0840*/  SHF.R.U32.HI R10, RZ, 0x1, R8 ;  /* 0x00000001ff0a7819 */ /* 0x000fe40000011608 */
[----:B------:R-:W-:-:S04]  /*0850*/  SEL R3, RZ, 0x1, !P0 ;  /* 0x00000001ff037807 */ /* 0x000fc80004000000 */
[----:B------:R-:W-:-:S04]  /*0860*/  LOP3.LUT R3, R3, 0x1, R10, 0xf8, !PT ;  /* 0x0000000103037812 */ /* 0x000fc800078ef80a */
[----:B------:R-:W-:-:S05]  /*0870*/  LOP3.LUT R3, R3, R8, RZ, 0xc0, !PT ;  /* 0x0000000803037212 */ /* 0x000fca00078ec0ff */
[----:B------:R-:W-:-:S05]  /*0880*/  IMAD.IADD R3, R10, 0x1, R3 ;  /* 0x000000010a037824 */ /* 0x000fca00078e0203 */
[----:B------:R-:W-:Y:S01]  /*0890*/  LOP3.LUT R0, R3, R0, RZ, 0xfc, !PT ;  /* 0x0000000003007212 */ /* 0x000fe200078efcff */
[----:B------:R-:W-:Y:S06]  /*08a0*/  BRA `(.L_x_11) ;  /* 0x0000000000107947 */ /* 0x000fec0003800000 */
.L_x_10:
[----:B------:R-:W-:-:S04]  /*08b0*/  LOP3.LUT R0, R0, 0x80000000, RZ, 0xc0, !PT ;  /* 0x8000000000007812 */ /* 0x000fc800078ec0ff */
[----:B------:R-:W-:Y:S01]  /*08c0*/  LOP3.LUT R0, R0, 0x7f800000, RZ, 0xfc, !PT ;  /* 0x7f80000000007812 */ /* 0x000fe200078efcff */
[----:B------:R-:W-:Y:S06]  /*08d0*/  BRA `(.L_x_11) ;  /* 0x0000000000047947 */ /* 0x000fec0003800000 */
.L_x_9:
[----:B------:R-:W-:-:S07]  /*08e0*/  IMAD R0, R8, 0x800000, R0 ;  /* 0x0080000008007824 */ /* 0x000fce00078e0200 */
.L_x_11:
[----:B------:R-:W-:Y:S05]  /*08f0*/  BSYNC.RECONVERGENT B2 ;  /* 0x0000000000027941 */ /* 0x000fea0003800200 */
.L_x_8:
[----:B------:R-:W-:Y:S05]  /*0900*/  BRA `(.L_x_12) ;  /* 0x0000000000207947 */ /* 0x000fea0003800000 */
.L_x_7:
[----:B------:R-:W-:-:S04]  /*0910*/  LOP3.LUT R0, R11, 0x80000000, R10, 0x48, !PT ;  /* 0x800000000b007812 */ /* 0x000fc800078e480a */
[----:B------:R-:W-:Y:S01]  /*0920*/  LOP3.LUT R0, R0, 0x7f800000, RZ, 0xfc, !PT ;  /* 0x7f80000000007812 */ /* 0x000fe200078efcff */
[----:B------:R-:W-:Y:S06]  /*0930*/  BRA `(.L_x_12) ;  /* 0x0000000000147947 */ /* 0x000fec0003800000 */
.L_x_6:
[----:B------:R-:W-:Y:S01]  /*0940*/  LOP3.LUT R0, R11, 0x80000000, R10, 0x48, !PT ;  /* 0x800000000b007812 */ /* 0x000fe200078e480a */
[----:B------:R-:W-:Y:S06]  /*0950*/  BRA `(.L_x_12) ;  /* 0x00000000000c7947 */ /* 0x000fec0003800000 */
.L_x_5:
[----:B------:R-:W0:Y:S01]  /*0960*/  MUFU.RSQ R0, -QNAN ;  /* 0xffc0000000007908 */ /* 0x000e220000001400 */
[----:B------:R-:W-:Y:S05]  /*0970*/  BRA `(.L_x_12) ;  /* 0x0000000000047947 */ /* 0x000fea0003800000 */
.L_x_4:
[----:B------:R-:W-:-:S07]  /*0980*/  FADD.FTZ R0, R0, R3 ;  /* 0x0000000300007221 */ /* 0x000fce0000010000 */
.L_x_12:
[----:B------:R-:W-:Y:S05]  /*0990*/  BSYNC.RECONVERGENT B1 ;  /* 0x0000000000017941 */ /* 0x000fea0003800200 */
.L_x_2:
[----:B------:R-:W-:-:S04]  /*09a0*/  IMAD.MOV.U32 R7, RZ, RZ, 0x0 ;  /* 0x00000000ff077424 */ /* 0x000fc800078e00ff */
[----:B0-----:R-:W-:Y:S05]  /*09b0*/  RET.REL.NODEC R6 `(_Z17F_softsign_kernelPfS_) ;  /* 0xfffffff406907950 */ /* 0x001fea0003c3ffff */
.L_x_13:
[----:B------:R-:W-:-:S00]  /*09c0*/  BRA `(.L_x_13) ;  /* 0xfffffffc00fc7947 */ /* 0x000fc0000383ffff */
[----:B------:R-:W-:-:S00]  /*09d0*/  NOP ;  /* 0x0000000000007918 */ /* 0x000fc00000000000 */
        /* <DEDUP_REMOVED lines=10> */
.L_x_14:


//--------------------- .nv.shared.reserved.0     --------------------------
	.section	.nv.shared.reserved.0,"aw",@nobits
	.weak		__nv_reservedSMEM_offset_0_alias
	.size		__nv_reservedSMEM_offset_0_alias, 0, 64
	.other		__nv_reservedSMEM_offset_0_alias,@"STO_CUDA_RESERVED_SHARED STV_DEFAULT"
__nv_reservedSMEM_offset_0_alias:
	.zero		0
	.zero		64


//--------------------- .nv.global                --------------------------
	.section	.nv.global,"aw",@nobits
	.align	4
.nv.global:
	.type		one_plus_abs,@object
	.size		one_plus_abs,(x - one_plus_abs)
one_plus_abs:
	.zero		256
	.type		x,@object
	.size		x,(result - x)
x:
	.zero		256
	.type		result,@object
	.size		result,(abs_x - result)
result:
	.zero		256
	.type		abs_x,@object
	.size		abs_x,(.L_1 - abs_x)
abs_x:
	.zero		256
.L_1:


//--------------------- .nv.constant0._Z17F_softsign_kernelPfS_ --------------------------
	.section	.nv.constant0._Z17F_softsign_kernelPfS_,"a",@progbits
	.sectionflags	@""
	.align	4
.nv.constant0._Z17F_softsign_kernelPfS_:
	.zero		912


//--------------------- SYMBOLS --------------------------

	.type		.nv.reservedSmem.offset0,@object
	.size		.nv.reservedSmem.offset0,0x4
